	.headerflags	@"EF_CUDA_TEXMODE_UNIFIED EF_CUDA_64BIT_ADDRESS EF_CUDA_ACCELERATORS EF_CUDA_SM90 EF_CUDA_VIRTUAL_SM(EF_CUDA_SM90)"
	.elftype	@"ET_EXEC"


//--------------------- .nv.info                  --------------------------
	.section	.nv.info,"",@"SHT_CUDA_INFO"
	.align	4


	//----- nvinfo : EIATTR_REGCOUNT
	.align		4
        /*0000*/ 	.byte	0x04, 0x2f
        /*0002*/ 	.short	(.L_1 - .L_0)
	.align		4
.L_0:
        /*0004*/ 	.word	index@(triton_poi_fused_max_pool2d_with_indices_12)
        /*0008*/ 	.word	0x0000004d


	//----- nvinfo : EIATTR_MIN_STACK_SIZE
	.align		4
.L_1:
        /*000c*/ 	.byte	0x04, 0x12
        /*000e*/ 	.short	(.L_3 - .L_2)
	.align		4
.L_2:
        /*0010*/ 	.word	index@(triton_poi_fused_max_pool2d_with_indices_12)
        /*0014*/ 	.word	0x00000000


	//----- nvinfo : EIATTR_FRAME_SIZE
	.align		4
.L_3:
        /*0018*/ 	.byte	0x04, 0x11
        /*001a*/ 	.short	(.L_5 - .L_4)
	.align		4
.L_4:
        /*001c*/ 	.word	index@(triton_poi_fused_max_pool2d_with_indices_12)
        /*0020*/ 	.word	0x00000000


	//----- nvinfo : EIATTR_MIN_STACK_SIZE
	.align		4
.L_5:
        /*0024*/ 	.byte	0x04, 0x12
        /*0026*/ 	.short	(.L_7 - .L_6)
	.align		4
.L_6:
        /*0028*/ 	.word	index@(triton_poi_fused_max_pool2d_with_indices_12)
        /*002c*/ 	.word	0x00000000
.L_7:


//--------------------- .nv.info.triton_poi_fused_max_pool2d_with_indices_12 --------------------------
	.section	.nv.info.triton_poi_fused_max_pool2d_with_indices_12,"",@"SHT_CUDA_INFO"
	.sectionflags	@""
	.align	4


	//----- nvinfo : EIATTR_CUDA_API_VERSION
	.align		4
        /*0000*/ 	.byte	0x04, 0x37
        /*0002*/ 	.short	(.L_9 - .L_8)
.L_8:
        /*0004*/ 	.word	0x0000007c


	//----- nvinfo : EIATTR_KPARAM_INFO
	.align		4
.L_9:
        /*0008*/ 	.byte	0x04, 0x17
        /*000a*/ 	.short	(.L_11 - .L_10)
.L_10:
        /*000c*/ 	.word	0x00000000
        /*0010*/ 	.short	0x0004
        /*0012*/ 	.short	0x001c
        /*0014*/ 	.byte	0x00, 0xf0, 0x11, 0x00


	//----- nvinfo : EIATTR_KPARAM_INFO
	.align		4
.L_11:
        /*0018*/ 	.byte	0x04, 0x17
        /*001a*/ 	.short	(.L_13 - .L_12)
.L_12:
        /*001c*/ 	.word	0x00000000
        /*0020*/ 	.short	0x0003
        /*0022*/ 	.short	0x0018
        /*0024*/ 	.byte	0x00, 0xf0, 0x11, 0x00


	//----- nvinfo : EIATTR_KPARAM_INFO
	.align		4
.L_13:
        /*0028*/ 	.byte	0x04, 0x17
        /*002a*/ 	.short	(.L_15 - .L_14)
.L_14:
        /*002c*/ 	.word	0x00000000
        /*0030*/ 	.short	0x0002
        /*0032*/ 	.short	0x0010
        /*0034*/ 	.byte	0x00, 0xf4, 0x21, 0x00


	//----- nvinfo : EIATTR_KPARAM_INFO
	.align		4
.L_15:
        /*0038*/ 	.byte	0x04, 0x17
        /*003a*/ 	.short	(.L_17 - .L_16)
.L_16:
        /*003c*/ 	.word	0x00000000
        /*0040*/ 	.short	0x0001
        /*0042*/ 	.short	0x0008
        /*0044*/ 	.byte	0x00, 0xf4, 0x21, 0x00


	//----- nvinfo : EIATTR_KPARAM_INFO
	.align		4
.L_17:
        /*0048*/ 	.byte	0x04, 0x17
        /*004a*/ 	.short	(.L_19 - .L_18)
.L_18:
        /*004c*/ 	.word	0x00000000
        /*0050*/ 	.short	0x0000
        /*0052*/ 	.short	0x0000
        /*0054*/ 	.byte	0x00, 0xf4, 0x21, 0x00


	//----- nvinfo : EIATTR_SPARSE_MMA_MASK
	.align		4
.L_19:
        /*0058*/ 	.byte	0x03, 0x50
        /*005a*/ 	.short	0x0000


	//----- nvinfo : EIATTR_MAXREG_COUNT
	.align		4
        /*005c*/ 	.byte	0x03, 0x1b
        /*005e*/ 	.short	0x00ff


	//----- nvinfo : EIATTR_EXIT_INSTR_OFFSETS
	.align		4
        /*0060*/ 	.byte	0x04, 0x1c
        /*0062*/ 	.short	(.L_21 - .L_20)


	//   ....[0]....
.L_20:
        /*0064*/ 	.word	0x00002370


	//   ....[1]....
        /*0068*/ 	.word	0x000023c0


	//----- nvinfo : EIATTR_REQNTID
	.align		4
.L_21:
        /*006c*/ 	.byte	0x04, 0x10
        /*006e*/ 	.short	(.L_23 - .L_22)
.L_22:
        /*0070*/ 	.word	0x00000100
        /*0074*/ 	.word	0x00000001
        /*0078*/ 	.word	0x00000001


	//----- nvinfo : EIATTR_CBANK_PARAM_SIZE
	.align		4
.L_23:
        /*007c*/ 	.byte	0x03, 0x19
        /*007e*/ 	.short	0x0020


	//----- nvinfo : EIATTR_PARAM_CBANK
	.align		4
        /*0080*/ 	.byte	0x04, 0x0a
        /*0082*/ 	.short	(.L_25 - .L_24)
	.align		4
.L_24:
        /*0084*/ 	.word	index@(.nv.constant0.triton_poi_fused_max_pool2d_with_indices_12)
        /*0088*/ 	.short	0x0210
        /*008a*/ 	.short	0x0020


	//----- nvinfo : EIATTR_SW_WAR
	.align		4
.L_25:
        /*008c*/ 	.byte	0x04, 0x36
        /*008e*/ 	.short	(.L_27 - .L_26)
.L_26:
        /*0090*/ 	.word	0x00000008
.L_27:


//--------------------- .nv.callgraph             --------------------------
	.section	.nv.callgraph,"",@"SHT_CUDA_CALLGRAPH"
	.align	4
	.sectionentsize	8
	.align		4
        /*0000*/ 	.word	0x00000000
	.align		4
        /*0004*/ 	.word	0xffffffff
	.align		4
        /*0008*/ 	.word	0x00000000
	.align		4
        /*000c*/ 	.word	0xfffffffe
	.align		4
        /*0010*/ 	.word	0x00000000
	.align		4
        /*0014*/ 	.word	0xfffffffd
	.align		4
        /*0018*/ 	.word	0x00000000
	.align		4
        /*001c*/ 	.word	0xfffffffc


//--------------------- .text.triton_poi_fused_max_pool2d_with_indices_12 --------------------------
	.section	.text.triton_poi_fused_max_pool2d_with_indices_12,"ax",@progbits
	.sectionflags	@"SHF_BARRIERS=1"
	.align	128
        .global         triton_poi_fused_max_pool2d_with_indices_12
        .type           triton_poi_fused_max_pool2d_with_indices_12,@function
        .size           triton_poi_fused_max_pool2d_with_indices_12,(.L_x_1 - triton_poi_fused_max_pool2d_with_indices_12)
        .other          triton_poi_fused_max_pool2d_with_indices_12,@"STO_CUDA_ENTRY STV_DEFAULT"
triton_poi_fused_max_pool2d_with_indices_12:
.text.triton_poi_fused_max_pool2d_with_indices_12:
[----:B------:R-:W0:Y:S02]  /*0000*/  LDC R1, c[0x0][0x28] ;  /* 0x00000a00ff017b82 */ /* 0x000e240000000800 */
[----:B------:R-:W1:Y:S01]  /*0010*/  S2R R2, SR_TID.X ;  /* 0x0000000000027919 */ /* 0x000e620000002100 */
[----:B------:R-:W2:Y:S01]  /*0020*/  LDC.64 R36, c[0x0][0x210] ;  /* 0x00008400ff247b82 */ /* 0x000ea20000000a00 */
[----:B------:R-:W-:Y:S02]  /*0030*/  CS2R R12, SRZ ;  /* 0x00000000000c7805 */ /* 0x000fe4000001ff00 */
[----:B------:R-:W-:Y:S01]  /*0040*/  CS2R R14, SRZ ;  /* 0x00000000000e7805 */ /* 0x000fe2000001ff00 */
[----:B------:R-:W3:Y:S01]  /*0050*/  S2R R5, SR_CTAID.Y ;  /* 0x0000000000057919 */ /* 0x000ee20000002600 */
[----:B------:R-:W-:Y:S02]  /*0060*/  CS2R R16, SRZ ;  /* 0x0000000000107805 */ /* 0x000fe4000001ff00 */
[----:B------:R-:W-:Y:S01]  /*0070*/  CS2R R18, SRZ ;  /* 0x0000000000127805 */ /* 0x000fe2000001ff00 */
[----:B------:R-:W-:Y:S01]  /*0080*/  ULDC.64 UR6, c[0x0][0x208] ;  /* 0x0000820000067ab9 */ /* 0x000fe20000000a00 */
[----:B------:R-:W4:Y:S01]  /*0090*/  S2R R6, SR_CTAID.X ;  /* 0x0000000000067919 */ /* 0x000f220000002500 */
[----:B------:R-:W-:-:S02]  /*00a0*/  CS2R R24, SRZ ;  /* 0x0000000000187805 */ /* 0x000fc4000001ff00 */
[----:B------:R-:W-:Y:S01]  /*00b0*/  CS2R R26, SRZ ;  /* 0x00000000001a7805 */ /* 0x000fe2000001ff00 */
[----:B------:R-:W5:Y:S01]  /*00c0*/  S2UR UR5, SR_CgaCtaId ;  /* 0x00000000000579c3 */ /* 0x000f620000008800 */
[----:B------:R-:W-:Y:S01]  /*00d0*/  UMOV UR4, 0x400 ;  /* 0x0000040000047882 */ /* 0x000fe20000000000 */
[----:B------:R-:W-:Y:S01]  /*00e0*/  ULDC.64 UR8, c[0x0][0x218] ;  /* 0x0000860000087ab9 */ /* 0x000fe20000000a00 */
[----:B-1----:R-:W-:Y:S01]  /*00f0*/  SHF.R.U32.HI R0, RZ, 0x2, R2 ;  /* 0x00000002ff007819 */ /* 0x002fe20000011602 */
[----:B------:R-:W-:-:S03]  /*0100*/  IMAD.SHL.U32 R7, R2, 0x4, RZ ;  /* 0x0000000402077824 */ /* 0x000fc600078e00ff */
[----:B------:R-:W-:-:S04]  /*0110*/  SGXT.U32 R0, R0, 0x6 ;  /* 0x000000060000781a */ /* 0x000fc80000000000 */
[----:B---3--:R-:W-:-:S04]  /*0120*/  PRMT R11, R0, 0x6540, R5 ;  /* 0x00006540000b7816 */ /* 0x008fc80000000005 */
[----:B------:R-:W-:-:S04]  /*0130*/  SHF.R.S32.HI R0, RZ, 0x1f, R11 ;  /* 0x0000001fff007819 */ /* 0x000fc8000001140b */
[----:B------:R-:W-:Y:S01]  /*0140*/  LEA.HI R3, R0, R11, RZ, 0x3 ;  /* 0x0000000b00037211 */ /* 0x000fe200078f18ff */
[----:B----4-:R-:W-:-:S03]  /*0150*/  IMAD.SHL.U32 R0, R6, 0x10, RZ ;  /* 0x0000001006007824 */ /* 0x010fc600078e00ff */
[----:B------:R-:W-:Y:S02]  /*0160*/  LOP3.LUT R4, R3, 0x1ffffff8, RZ, 0xc0, !PT ;  /* 0x1ffffff803047812 */ /* 0x000fe400078ec0ff */
[----:B------:R-:W-:-:S03]  /*0170*/  SHF.R.S32.HI R6, RZ, 0x3, R3 ;  /* 0x00000003ff067819 */ /* 0x000fc60000011403 */
[----:B------:R-:W-:Y:S01]  /*0180*/  IMAD.IADD R63, R11, 0x1, -R4 ;  /* 0x000000010b3f7824 */ /* 0x000fe200078e0a04 */
[----:B------:R-:W-:-:S03]  /*0190*/  LOP3.LUT R4, R0, 0xc, R7, 0xf8, !PT ;  /* 0x0000000c00047812 */ /* 0x000fc600078ef807 */
[----:B------:R-:W-:Y:S01]  /*01a0*/  IMAD R63, R63, 0x188, RZ ;  /* 0x000001883f3f7824 */ /* 0x000fe200078e02ff */
[C---:B------:R-:W-:Y:S01]  /*01b0*/  ISETP.GE.AND P0, PT, R4.reuse, 0xc4, PT ;  /* 0x000000c40400780c */ /* 0x040fe20003f06270 */
[----:B------:R-:W-:Y:S02]  /*01c0*/  VIADD R34, R4, 0xc4 ;  /* 0x000000c404227836 */ /* 0x000fe40000000000 */
[----:B------:R-:W-:Y:S01]  /*01d0*/  IMAD R47, R6, 0x1880, R63 ;  /* 0x00001880062f7824 */ /* 0x000fe200078e023f */
[----:B------:R-:W-:-:S03]  /*01e0*/  ISETP.LT.AND P2, PT, R11, 0x100, !P0 ;  /* 0x000001000b00780c */ /* 0x000fc60004741270 */
[----:B------:R-:W-:Y:S02]  /*01f0*/  IMAD.IADD R9, R4, 0x1, R47 ;  /* 0x0000000104097824 */ /* 0x000fe400078e022f */
[----:B------:R-:W-:Y:S02]  /*0200*/  IMAD.IADD R21, R47, 0x1, R34 ;  /* 0x000000012f157824 */ /* 0x000fe400078e0222 */
[----:B--2---:R-:W-:-:S04]  /*0210*/  IMAD.WIDE R8, R9, 0x4, R36 ;  /* 0x0000000409087825 */ /* 0x004fc800078e0224 */
[----:B------:R-:W-:Y:S02]  /*0220*/  IMAD.WIDE R20, R21, 0x4, R36 ;  /* 0x0000000415147825 */ /* 0x000fe400078e0224 */
[----:B------:R-:W2:Y:S04]  /*0230*/  @P2 LDG.E.EL.128 R12, desc[UR6][R8.64] ;  /* 0x00000006080c2981 */ /* 0x000ea8000c2e1d00 */
[----:B------:R1:W2:Y:S01]  /*0240*/  @P2 LDG.E.EL.128 R16, desc[UR6][R20.64] ;  /* 0x0000000614102981 */ /* 0x0002a2000c2e1d00 */
[----:B------:R-:W-:-:S04]  /*0250*/  VIADD R56, R4, 0xc40 ;  /* 0x00000c4004387836 */ /* 0x000fc80000000000 */
[----:B------:R-:W-:-:S04]  /*0260*/  IMAD.IADD R23, R47, 0x1, R56 ;  /* 0x000000012f177824 */ /* 0x000fc800078e0238 */
[----:B------:R-:W-:-:S05]  /*0270*/  IMAD.WIDE R22, R23, 0x4, R36 ;  /* 0x0000000417167825 */ /* 0x000fca00078e0224 */
[----:B------:R3:W4:Y:S01]  /*0280*/  @P2 LDG.E.EL.128 R24, desc[UR6][R22.64] ;  /* 0x0000000616182981 */ /* 0x000722000c2e1d00 */
[----:B------:R-:W-:Y:S02]  /*0290*/  SHF.R.S32.HI R35, RZ, 0x17, R5 ;  /* 0x00000017ff237819 */ /* 0x000fe40000011405 */
[----:B-1----:R-:W-:Y:S02]  /*02a0*/  CS2R R20, SRZ ;  /* 0x0000000000147805 */ /* 0x002fe4000001ff00 */
[----:B------:R-:W-:Y:S02]  /*02b0*/  LOP3.LUT R8, R11, 0x40, RZ, 0xfc, !PT ;  /* 0x000000400b087812 */ /* 0x000fe400078efcff */
[----:B------:R-:W-:Y:S02]  /*02c0*/  SGXT R35, R35, 0x1 ;  /* 0x000000012323781a */ /* 0x000fe40000000200 */
[----:B---3--:R-:W-:Y:S02]  /*02d0*/  CS2R R22, SRZ ;  /* 0x0000000000167805 */ /* 0x008fe4000001ff00 */
[----:B--2---:R-:W-:-:S02]  /*02e0*/  FSETP.GT.AND P3, PT, R19, R15, PT ;  /* 0x0000000f1300720b */ /* 0x004fc40003f64000 */
[----:B------:R-:W-:Y:S02]  /*02f0*/  FSETP.GT.AND P5, PT, R18, R14, PT ;  /* 0x0000000e1200720b */ /* 0x000fe40003fa4000 */
[----:B------:R-:W-:Y:S02]  /*0300*/  FSETP.NAN.AND P1, PT, R19, R19, PT ;  /* 0x000000131300720b */ /* 0x000fe40003f28000 */
[----:B------:R-:W-:Y:S02]  /*0310*/  FSETP.GT.AND P4, PT, R17, R13, PT ;  /* 0x0000000d1100720b */ /* 0x000fe40003f84000 */
[----:B------:R-:W-:Y:S02]  /*0320*/  P2R R3, PR, RZ, 0x8 ;  /* 0x00000008ff037803 */ /* 0x000fe40000000000 */
[----:B------:R-:W-:Y:S02]  /*0330*/  P2R R9, PR, RZ, 0x10 ;  /* 0x00000010ff097803 */ /* 0x000fe40000000000 */
[----:B------:R-:W-:-:S02]  /*0340*/  LOP3.LUT R46, R11, 0x80, RZ, 0xfc, !PT ;  /* 0x000000800b2e7812 */ /* 0x000fc400078efcff */
[----:B------:R-:W-:Y:S02]  /*0350*/  @!P3 SEL R19, R19, R15, P1 ;  /* 0x0000000f1313b207 */ /* 0x000fe40000800000 */
[----:B------:R-:W-:Y:S02]  /*0360*/  FSETP.NAN.AND P1, PT, R18, R18, PT ;  /* 0x000000121200720b */ /* 0x000fe40003f28000 */
[----:B------:R-:W-:Y:S02]  /*0370*/  FSETP.GT.AND P3, PT, R16, R12, PT ;  /* 0x0000000c1000720b */ /* 0x000fe40003f64000 */
[----:B------:R-:W-:Y:S02]  /*0380*/  @!P5 SEL R18, R18, R14, P1 ;  /* 0x0000000e1212d207 */ /* 0x000fe40000800000 */
[----:B------:R-:W-:Y:S02]  /*0390*/  FSETP.NAN.AND P1, PT, R17, R17, PT ;  /* 0x000000111100720b */ /* 0x000fe40003f28000 */
[----:B------:R-:W-:-:S02]  /*03a0*/  P2R R41, PR, RZ, 0x8 ;  /* 0x00000008ff297803 */ /* 0x000fc40000000000 */
[----:B------:R-:W-:Y:S02]  /*03b0*/  @!P4 SEL R17, R17, R13, P1 ;  /* 0x0000000d1111c207 */ /* 0x000fe40000800000 */
[C---:B------:R-:W-:Y:S02]  /*03c0*/  FSETP.NAN.AND P1, PT, R16.reuse, R16, PT ;  /* 0x000000101000720b */ /* 0x040fe40003f28000 */
[----:B------:R-:W-:Y:S02]  /*03d0*/  LEA.HI R15, R35, R8, RZ, 0x3 ;  /* 0x00000008230f7211 */ /* 0x000fe400078f18ff */
[----:B------:R-:W-:Y:S02]  /*03e0*/  @!P3 SEL R16, R16, R12, P1 ;  /* 0x0000000c1010b207 */ /* 0x000fe40000800000 */
[-C--:B----4-:R-:W-:Y:S02]  /*03f0*/  FSETP.GEU.AND P3, PT, R19, R27.reuse, PT ;  /* 0x0000001b1300720b */ /* 0x090fe40003f6e000 */
[----:B------:R-:W-:-:S02]  /*0400*/  FSETP.NAN.AND P1, PT, R27, R27, PT ;  /* 0x0000001b1b00720b */ /* 0x000fc40003f28000 */
[----:B------:R-:W-:Y:S02]  /*0410*/  P2R R10, PR, RZ, 0x8 ;  /* 0x00000008ff0a7803 */ /* 0x000fe40000000000 */
[----:B------:R-:W-:-:S07]  /*0420*/  P2R R6, PR, RZ, 0x20 ;  /* 0x00000020ff067803 */ /* 0x000fce0000000000 */
[----:B------:R-:W-:Y:S02]  /*0430*/  @P3 SEL R27, R27, R19, P1 ;  /* 0x000000131b1b3207 */ /* 0x000fe40000800000 */
[-C--:B------:R-:W-:Y:S02]  /*0440*/  FSETP.GEU.AND P3, PT, R18, R26.reuse, PT ;  /* 0x0000001a1200720b */ /* 0x080fe40003f6e000 */
[----:B------:R-:W-:Y:S02]  /*0450*/  FSETP.NAN.AND P1, PT, R26, R26, PT ;  /* 0x0000001a1a00720b */ /* 0x000fe40003f28000 */
[----:B------:R-:W-:-:S09]  /*0460*/  P2R R12, PR, RZ, 0x8 ;  /* 0x00000008ff0c7803 */ /* 0x000fd20000000000 */
[----:B------:R-:W-:Y:S02]  /*0470*/  @P3 SEL R26, R26, R18, P1 ;  /* 0x000000121a1a3207 */ /* 0x000fe40000800000 */
[----:B------:R-:W-:Y:S02]  /*0480*/  CS2R R18, SRZ ;  /* 0x0000000000127805 */ /* 0x000fe4000001ff00 */
[-C--:B------:R-:W-:Y:S02]  /*0490*/  FSETP.GEU.AND P3, PT, R17, R25.reuse, PT ;  /* 0x000000191100720b */ /* 0x080fe40003f6e000 */
[----:B------:R-:W-:Y:S02]  /*04a0*/  FSETP.NAN.AND P1, PT, R25, R25, PT ;  /* 0x000000191900720b */ /* 0x000fe40003f28000 */
[----:B------:R-:W-:-:S09]  /*04b0*/  P2R R13, PR, RZ, 0x8 ;  /* 0x00000008ff0d7803 */ /* 0x000fd20000000000 */
[----:B------:R-:W-:Y:S02]  /*04c0*/  @P3 SEL R25, R25, R17, P1 ;  /* 0x0000001119193207 */ /* 0x000fe40000800000 */
[-C--:B------:R-:W-:Y:S02]  /*04d0*/  FSETP.GEU.AND P3, PT, R16, R24.reuse, PT ;  /* 0x000000181000720b */ /* 0x080fe40003f6e000 */
[----:B------:R-:W-:Y:S02]  /*04e0*/  FSETP.NAN.AND P1, PT, R24, R24, PT ;  /* 0x000000181800720b */ /* 0x000fe40003f28000 */
[----:B------:R-:W-:-:S09]  /*04f0*/  P2R R14, PR, RZ, 0x8 ;  /* 0x00000008ff0e7803 */ /* 0x000fd20000000000 */
[----:B------:R-:W-:Y:S02]  /*0500*/  @P3 SEL R24, R24, R16, P1 ;  /* 0x0000001018183207 */ /* 0x000fe40000800000 */
[----:B------:R-:W-:Y:S02]  /*0510*/  SHF.R.S32.HI R16, RZ, 0x3, R15 ;  /* 0x00000003ff107819 */ /* 0x000fe4000001140f */
[----:B------:R-:W-:-:S03]  /*0520*/  ISETP.LT.AND P3, PT, R8, 0x100, !P0 ;  /* 0x000001000800780c */ /* 0x000fc60004761270 */
[----:B------:R-:W-:Y:S01]  /*0530*/  IMAD R43, R16, 0x1880, R63 ;  /* 0x00001880102b7824 */ /* 0x000fe200078e023f */
[----:B------:R-:W-:-:S03]  /*0540*/  CS2R R16, SRZ ;  /* 0x0000000000107805 */ /* 0x000fc6000001ff00 */
[----:B------:R-:W-:Y:S02]  /*0550*/  IMAD.IADD R29, R4, 0x1, R43 ;  /* 0x00000001041d7824 */ /* 0x000fe400078e022b */
[----:B------:R-:W-:Y:S02]  /*0560*/  IMAD.IADD R31, R43, 0x1, R34 ;  /* 0x000000012b1f7824 */ /* 0x000fe400078e0222 */
[----:B------:R-:W-:-:S04]  /*0570*/  IMAD.WIDE R28, R29, 0x4, R36 ;  /* 0x000000041d1c7825 */ /* 0x000fc800078e0224 */
[----:B------:R-:W-:Y:S01]  /*0580*/  IMAD.WIDE R30, R31, 0x4, R36 ;  /* 0x000000041f1e7825 */ /* 0x000fe200078e0224 */
[----:B------:R1:W2:Y:S04]  /*0590*/  @P3 LDG.E.EL.128 R20, desc[UR6][R28.64] ;  /* 0x000000061c143981 */ /* 0x0002a8000c2e1d00 */
[----:B------:R-:W2:Y:S01]  /*05a0*/  @P3 LDG.E.EL.128 R16, desc[UR6][R30.64] ;  /* 0x000000061e103981 */ /* 0x000ea2000c2e1d00 */
[----:B-1----:R-:W-:-:S04]  /*05b0*/  IMAD.IADD R29, R43, 0x1, R56 ;  /* 0x000000012b1d7824 */ /* 0x002fc800078e0238 */
[----:B------:R-:W-:Y:S01]  /*05c0*/  IMAD.WIDE R28, R29, 0x4, R36 ;  /* 0x000000041d1c7825 */ /* 0x000fe200078e0224 */
[C---:B--2---:R-:W-:Y:S02]  /*05d0*/  FSETP.GT.AND P4, PT, R19.reuse, R23, PT ;  /* 0x000000171300720b */ /* 0x044fe40003f84000 */
[----:B------:R-:W-:Y:S02]  /*05e0*/  FSETP.NAN.AND P1, PT, R19, R19, PT ;  /* 0x000000131300720b */ /* 0x000fe40003f28000 */
[----:B------:R-:W-:-:S09]  /*05f0*/  P2R R8, PR, RZ, 0x10 ;  /* 0x00000010ff087803 */ /* 0x000fd20000000000 */
[----:B------:R-:W-:Y:S02]  /*0600*/  @!P4 SEL R19, R19, R23, P1 ;  /* 0x000000171313c207 */ /* 0x000fe40000800000 */
[C---:B------:R-:W-:Y:S02]  /*0610*/  FSETP.GT.AND P4, PT, R18.reuse, R22, PT ;  /* 0x000000161200720b */ /* 0x040fe40003f84000 */
[----:B------:R-:W-:Y:S02]  /*0620*/  FSETP.NAN.AND P1, PT, R18, R18, PT ;  /* 0x000000121200720b */ /* 0x000fe40003f28000 */
[----:B------:R-:W-:-:S09]  /*0630*/  P2R R15, PR, RZ, 0x10 ;  /* 0x00000010ff0f7803 */ /* 0x000fd20000000000 */
[----:B------:R-:W-:Y:S02]  /*0640*/  @!P4 SEL R18, R18, R22, P1 ;  /* 0x000000161212c207 */ /* 0x000fe40000800000 */
[----:B------:R-:W-:Y:S02]  /*0650*/  CS2R R22, SRZ ;  /* 0x0000000000167805 */ /* 0x000fe4000001ff00 */
[C---:B------:R-:W-:Y:S02]  /*0660*/  FSETP.GT.AND P4, PT, R17.reuse, R21, PT ;  /* 0x000000151100720b */ /* 0x040fe40003f84000 */
[----:B------:R-:W-:Y:S02]  /*0670*/  FSETP.NAN.AND P1, PT, R17, R17, PT ;  /* 0x000000111100720b */ /* 0x000fe40003f28000 */
[----:B------:R-:W-:-:S09]  /*0680*/  P2R R38, PR, RZ, 0x10 ;  /* 0x00000010ff267803 */ /* 0x000fd20000000000 */
[----:B------:R-:W-:Y:S02]  /*0690*/  @!P4 SEL R17, R17, R21, P1 ;  /* 0x000000151111c207 */ /* 0x000fe40000800000 */
[C---:B------:R-:W-:Y:S02]  /*06a0*/  FSETP.GT.AND P4, PT, R16.reuse, R20, PT ;  /* 0x000000141000720b */ /* 0x040fe40003f84000 */
[----:B------:R-:W-:Y:S02]  /*06b0*/  FSETP.NAN.AND P1, PT, R16, R16, PT ;  /* 0x000000101000720b */ /* 0x000fe40003f28000 */
[----:B------:R-:W-:-:S09]  /*06c0*/  P2R R39, PR, RZ, 0x10 ;  /* 0x00000010ff277803 */ /* 0x000fd20000000000 */
[----:B------:R-:W-:Y:S02]  /*06d0*/  @!P4 SEL R16, R16, R20, P1 ;  /* 0x000000141010c207 */ /* 0x000fe40000800000 */
[----:B------:R-:W-:-:S06]  /*06e0*/  CS2R R20, SRZ ;  /* 0x0000000000147805 */ /* 0x000fcc000001ff00 */
[----:B------:R1:W2:Y:S01]  /*06f0*/  @P3 LDG.E.EL.128 R20, desc[UR6][R28.64] ;  /* 0x000000061c143981 */ /* 0x0002a2000c2e1d00 */
[----:B------:R-:W-:Y:S02]  /*0700*/  CS2R R30, SRZ ;  /* 0x00000000001e7805 */ /* 0x000fe4000001ff00 */
[----:B-1----:R-:W-:Y:S02]  /*0710*/  CS2R R28, SRZ ;  /* 0x00000000001c7805 */ /* 0x002fe4000001ff00 */
[-C--:B--2---:R-:W-:Y:S02]  /*0720*/  FSETP.GEU.AND P4, PT, R19, R23.reuse, PT ;  /* 0x000000171300720b */ /* 0x084fe40003f8e000 */
[----:B------:R-:W-:Y:S02]  /*0730*/  FSETP.NAN.AND P1, PT, R23, R23, PT ;  /* 0x000000171700720b */ /* 0x000fe40003f28000 */
[----:B------:R-:W-:-:S09]  /*0740*/  P2R R40, PR, RZ, 0x10 ;  /* 0x00000010ff287803 */ /* 0x000fd20000000000 */
[----:B------:R-:W-:Y:S02]  /*0750*/  @P4 SEL R23, R23, R19, P1 ;  /* 0x0000001317174207 */ /* 0x000fe40000800000 */
        /* <DEDUP_REMOVED lines=12> */
[----:B------:R-:W-:Y:S02]  /*0820*/  LEA.HI R16, R35, R46, RZ, 0x3 ;  /* 0x0000002e23107211 */ /* 0x000fe400078f18ff */
[----:B------:R-:W-:Y:S02]  /*0830*/  ISETP.LT.AND P1, PT, R46, 0x100, !P0 ;  /* 0x000001002e00780c */ /* 0x000fe40004721270 */
[----:B------:R-:W-:Y:S02]  /*0840*/  SHF.R.S32.HI R18, RZ, 0x3, R16 ;  /* 0x00000003ff127819 */ /* 0x000fe40000011410 */
[----:B------:R-:W-:-:S03]  /*0850*/  CS2R R16, SRZ ;  /* 0x0000000000107805 */ /* 0x000fc6000001ff00 */
        /* <DEDUP_REMOVED lines=29> */
[----:B------:R-:W-:Y:S02]  /*0a30*/  P2R R58, PR, RZ, 0x2 ;  /* 0x00000002ff3a7803 */ /* 0x000fe40000000000 */
[----:B-1----:R-:W-:Y:S02]  /*0a40*/  CS2R R32, SRZ ;  /* 0x0000000000207805 */ /* 0x002fe4000001ff00 */
[-C--:B--2---:R-:W-:Y:S02]  /*0a50*/  FSETP.GEU.AND P5, PT, R31, R19.reuse, PT ;  /* 0x000000131f00720b */ /* 0x084fe40003fae000 */
[----:B------:R-:W-:Y:S02]  /*0a60*/  FSETP.GEU.AND P1, PT, R30, R18, PT ;  /* 0x000000121e00720b */ /* 0x000fe40003f2e000 */
[----:B------:R-:W-:Y:S02]  /*0a70*/  FSETP.NAN.AND P4, PT, R19, R19, PT ;  /* 0x000000131300720b */ /* 0x000fe40003f88000 */
[----:B------:R-:W-:-:S02]  /*0a80*/  P2R R59, PR, RZ, 0x2 ;  /* 0x00000002ff3b7803 */ /* 0x000fc40000000000 */
[----:B------:R-:W-:-:S05]  /*0a90*/  P2R R57, PR, RZ, 0x20 ;  /* 0x00000020ff397803 */ /* 0x000fca0000000000 */
[----:B------:R-:W-:Y:S02]  /*0aa0*/  @P5 SEL R19, R19, R31, P4 ;  /* 0x0000001f13135207 */ /* 0x000fe40002000000 */
[----:B------:R-:W-:-:S04]  /*0ab0*/  FSETP.NAN.AND P4, PT, R18, R18, PT ;  /* 0x000000121200720b */ /* 0x000fc80003f88000 */
        /* <DEDUP_REMOVED lines=9> */
[----:B------:R-:W-:-:S04]  /*0b50*/  LOP3.LUT R28, R11, 0xc0, RZ, 0xfc, !PT ;  /* 0x000000c00b1c7812 */ /* 0x000fc800078efcff */
[----:B------:R-:W-:Y:S02]  /*0b60*/  LEA.HI R35, R35, R28, RZ, 0x3 ;  /* 0x0000001c23237211 */ /* 0x000fe400078f18ff */
[----:B------:R-:W-:Y:S02]  /*0b70*/  ISETP.LT.AND P0, PT, R28, 0x100, !P0 ;  /* 0x000001001c00780c */ /* 0x000fe40004701270 */
[----:B------:R-:W-:Y:S02]  /*0b80*/  CS2R R28, SRZ ;  /* 0x00000000001c7805 */ /* 0x000fe4000001ff00 */
[----:B------:R-:W-:-:S05]  /*0b90*/  SHF.R.S32.HI R30, RZ, 0x3, R35 ;  /* 0x00000003ff1e7819 */ /* 0x000fca0000011423 */
[----:B------:R-:W-:Y:S01]  /*0ba0*/  IMAD R63, R30, 0x1880, R63 ;  /* 0x000018801e3f7824 */ /* 0x000fe200078e023f */
[----:B------:R-:W-:-:S03]  /*0bb0*/  CS2R R30, SRZ ;  /* 0x00000000001e7805 */ /* 0x000fc6000001ff00 */
[----:B------:R-:W-:Y:S02]  /*0bc0*/  IMAD.IADD R51, R4, 0x1, R63 ;  /* 0x0000000104337824 */ /* 0x000fe400078e023f */
[----:B------:R-:W-:Y:S01]  /*0bd0*/  IMAD.IADD R53, R63, 0x1, R34 ;  /* 0x000000013f357824 */ /* 0x000fe200078e0222 */
[----:B------:R-:W-:Y:S01]  /*0be0*/  CS2R R34, SRZ ;  /* 0x0000000000227805 */ /* 0x000fe2000001ff00 */
        /* <DEDUP_REMOVED lines=25> */
[----:B------:R-:W-:Y:S01]  /*0d80*/  P2R R67, PR, RZ, 0x1 ;  /* 0x00000001ff437803 */ /* 0x000fe20000000000 */
[----:B------:R-:W-:-:S04]  /*0d90*/  VIADD R56, R4, 0xd04 ;  /* 0x00000d0404387836 */ /* 0x000fc80000000000 */
[----:B-1----:R-:W-:-:S04]  /*0da0*/  IMAD.IADD R51, R47, 0x1, R56 ;  /* 0x000000012f337824 */ /* 0x002fc800078e0238 */
[----:B------:R-:W-:Y:S01]  /*0db0*/  IMAD.WIDE R50, R51, 0x4, R36 ;  /* 0x0000000433327825 */ /* 0x000fe200078e0224 */
[-C--:B--2---:R-:W-:Y:S02]  /*0dc0*/  FSETP.GEU.AND P1, PT, R34, R30.reuse, PT ;  /* 0x0000001e2200720b */ /* 0x084fe40003f2e000 */
[----:B------:R-:W-:Y:S02]  /*0dd0*/  FSETP.GEU.AND P0, PT, R33, R29, PT ;  /* 0x0000001d2100720b */ /* 0x000fe40003f0e000 */
[----:B------:R-:W-:Y:S02]  /*0de0*/  FSETP.NAN.AND P4, PT, R30, R30, PT ;  /* 0x0000001e1e00720b */ /* 0x000fe40003f88000 */
[----:B------:R-:W-:Y:S02]  /*0df0*/  P2R R68, PR, RZ, 0x1 ;  /* 0x00000001ff447803 */ /* 0x000fe40000000000 */
[----:B------:R-:W-:Y:S02]  /*0e00*/  P2R R47, PR, RZ, 0x4 ;  /* 0x00000004ff2f7803 */ /* 0x000fe40000000000 */
[----:B------:R-:W-:-:S03]  /*0e10*/  P2R R66, PR, RZ, 0x2 ;  /* 0x00000002ff427803 */ /* 0x000fc60000000000 */
[----:B------:R-:W-:Y:S02]  /*0e20*/  @P1 SEL R30, R30, R34, P4 ;  /* 0x000000221e1e1207 */ /* 0x000fe40002000000 */
[----:B------:R-:W-:-:S04]  /*0e30*/  FSETP.NAN.AND P4, PT, R29, R29, PT ;  /* 0x0000001d1d00720b */ /* 0x000fc80003f88000 */
        /* <DEDUP_REMOVED lines=10> */
[----:B------:R-:W-:-:S06]  /*0ee0*/  CS2R R34, SRZ ;  /* 0x0000000000227805 */ /* 0x000fcc000001ff00 */
[----:B------:R1:W2:Y:S02]  /*0ef0*/  @P2 LDG.E.EL.128 R32, desc[UR6][R50.64] ;  /* 0x0000000632202981 */ /* 0x0002a4000c2e1d00 */
[----:B-1----:R-:W-:-:S04]  /*0f00*/  IMAD.IADD R51, R43, 0x1, R56 ;  /* 0x000000012b337824 */ /* 0x002fc800078e0238 */
[----:B------:R-:W-:Y:S01]  /*0f10*/  IMAD.WIDE R50, R51, 0x4, R36 ;  /* 0x0000000433327825 */ /* 0x000fe200078e0224 */
[-C--:B--2---:R-:W-:Y:S02]  /*0f20*/  FSETP.GEU.AND P0, PT, R24, R32.reuse, PT ;  /* 0x000000201800720b */ /* 0x084fe40003f0e000 */
[----:B------:R-:W-:Y:S02]  /*0f30*/  FSETP.NAN.AND P4, PT, R32, R32, PT ;  /* 0x000000202000720b */ /* 0x000fe40003f88000 */
[----:B------:R-:W-:Y:S02]  /*0f40*/  P2R R71, PR, RZ, 0x1 ;  /* 0x00000001ff477803 */ /* 0x000fe40000000000 */
[----:B------:R-:W-:-:S04]  /*0f50*/  FSETP.GEU.AND P2, PT, R26, R34, PT ;  /* 0x000000221a00720b */ /* 0x000fc80003f4e000 */
[----:B------:R-:W-:-:S03]  /*0f60*/  P2R R70, PR, RZ, 0x4 ;  /* 0x00000004ff467803 */ /* 0x000fc60000000000 */
[----:B------:R-:W-:Y:S02]  /*0f70*/  @P0 SEL R32, R32, R24, P4 ;  /* 0x0000001820200207 */ /* 0x000fe40002000000 */
[-C--:B------:R-:W-:Y:S02]  /*0f80*/  FSETP.GEU.AND P0, PT, R25, R33.reuse, PT ;  /* 0x000000211900720b */ /* 0x080fe40003f0e000 */
[----:B------:R-:W-:Y:S02]  /*0f90*/  FSETP.NAN.AND P4, PT, R33, R33, PT ;  /* 0x000000212100720b */ /* 0x000fe40003f88000 */
[----:B------:R-:W-:-:S09]  /*0fa0*/  P2R R72, PR, RZ, 0x1 ;  /* 0x00000001ff487803 */ /* 0x000fd20000000000 */
[----:B------:R-:W-:Y:S02]  /*0fb0*/  @P0 SEL R33, R33, R25, P4 ;  /* 0x0000001921210207 */ /* 0x000fe40002000000 */
[----:B------:R-:W-:Y:S02]  /*0fc0*/  CS2R R24, SRZ ;  /* 0x0000000000187805 */ /* 0x000fe4000001ff00 */
[----:B------:R-:W-:Y:S02]  /*0fd0*/  FSETP.GEU.AND P0, PT, R27, R35, PT ;  /* 0x000000231b00720b */ /* 0x000fe40003f0e000 */
[----:B------:R-:W-:-:S04]  /*0fe0*/  FSETP.NAN.AND P4, PT, R34, R34, PT ;  /* 0x000000222200720b */ /* 0x000fc80003f88000 */
[----:B------:R-:W-:Y:S02]  /*0ff0*/  @P2 SEL R34, R34, R26, P4 ;  /* 0x0000001a22222207 */ /* 0x000fe40002000000 */
[----:B------:R-:W-:Y:S02]  /*1000*/  FSETP.NAN.AND P4, PT, R35, R35, PT ;  /* 0x000000232300720b */ /* 0x000fe40003f88000 */
[----:B------:R-:W-:Y:S02]  /*1010*/  ISETP.NE.AND P2, PT, R41, RZ, PT ;  /* 0x000000ff2900720c */ /* 0x000fe40003f45270 */
[----:B------:R-:W-:Y:S02]  /*1020*/  P2R R41, PR, RZ, 0x1 ;  /* 0x00000001ff297803 */ /* 0x000fe40000000000 */
[----:B------:R-:W-:Y:S02]  /*1030*/  @P0 SEL R35, R35, R27, P4 ;  /* 0x0000001b23230207 */ /* 0x000fe40002000000 */
[----:B------:R-:W-:-:S06]  /*1040*/  CS2R R26, SRZ ;  /* 0x00000000001a7805 */ /* 0x000fcc000001ff00 */
[----:B------:R-:W2:Y:S01]  /*1050*/  @P3 LDG.E.EL.128 R24, desc[UR6][R50.64] ;  /* 0x0000000632183981 */ /* 0x000ea2000c2e1d00 */
[----:B------:R-:W-:Y:S01]  /*1060*/  P2R R43, PR, RZ, 0x8 ;  /* 0x00000008ff2b7803 */ /* 0x000fe20000000000 */
[----:B------:R-:W-:Y:S01]  /*1070*/  IMAD R4, R11, 0xc4, R4 ;  /* 0x000000c40b047824 */ /* 0x000fe200078e0204 */
[----:B------:R-:W-:Y:S02]  /*1080*/  ISETP.NE.AND P3, PT, R68, RZ, PT ;  /* 0x000000ff4400720c */ /* 0x000fe40003f65270 */
[-C--:B--2---:R-:W-:Y:S02]  /*1090*/  FSETP.GEU.AND P1, PT, R20, R24.reuse, PT ;  /* 0x000000181400720b */ /* 0x084fe40003f2e000 */
[----:B------:R-:W-:Y:S02]  /*10a0*/  FSETP.NAN.AND P4, PT, R24, R24, PT ;  /* 0x000000181800720b */ /* 0x000fe40003f88000 */
[----:B------:R-:W-:Y:S02]  /*10b0*/  FSETP.NAN.AND P5, PT, R25, R25, PT ;  /* 0x000000191900720b */ /* 0x000fe40003fa8000 */
[----:B------:R-:W-:-:S02]  /*10c0*/  FSETP.NAN.AND P6, PT, R26, R26, PT ;  /* 0x0000001a1a00720b */ /* 0x000fc40003fc8000 */
[----:B------:R-:W-:Y:S02]  /*10d0*/  FSETP.NAN.AND P0, PT, R27, R27, PT ;  /* 0x0000001b1b00720b */ /* 0x000fe40003f08000 */
[----:B------:R-:W-:-:S03]  /*10e0*/  P2R R50, PR, RZ, 0x2 ;  /* 0x00000002ff327803 */ /* 0x000fc60000000000 */
[----:B------:R-:W-:Y:S02]  /*10f0*/  @P1 SEL R24, R24, R20, P4 ;  /* 0x0000001418181207 */ /* 0x000fe40002000000 */
[----:B------:R-:W-:Y:S02]  /*1100*/  FSETP.GEU.AND P4, PT, R21, R25, PT ;  /* 0x000000191500720b */ /* 0x000fe40003f8e000 */
[----:B------:R-:W-:Y:S02]  /*1110*/  SEL R20, RZ, 0x1, !P2 ;  /* 0x00000001ff147807 */ /* 0x000fe40005000000 */
[----:B------:R-:W-:Y:S02]  /*1120*/  P2R R51, PR, RZ, 0x10 ;  /* 0x00000010ff337803 */ /* 0x000fe40000000000 */
[----:B------:R-:W-:Y:S02]  /*1130*/  ISETP.NE.AND P2, PT, R72, RZ, PT ;  /* 0x000000ff4800720c */ /* 0x000fe40003f45270 */
[----:B------:R-:W-:-:S05]  /*1140*/  ISETP.NE.AND P1, PT, R66, RZ, PT ;  /* 0x000000ff4200720c */ /* 0x000fca0003f25270 */
[----:B------:R-:W-:Y:S02]  /*1150*/  @P4 SEL R25, R25, R21, P5 ;  /* 0x0000001519194207 */ /* 0x000fe40002800000 */
[----:B------:R-:W-:Y:S02]  /*1160*/  FSETP.GEU.AND P5, PT, R22, R26, PT ;  /* 0x0000001a1600720b */ /* 0x000fe40003fae000 */
[----:B------:R-:W-:-:S11]  /*1170*/  ISETP.NE.AND P4, PT, R61, RZ, PT ;  /* 0x000000ff3d00720c */ /* 0x000fd60003f85270 */
[----:B------:R-:W-:Y:S02]  /*1180*/  @P5 SEL R26, R26, R22, P6 ;  /* 0x000000161a1a5207 */ /* 0x000fe40003000000 */
[----:B------:R-:W-:Y:S02]  /*1190*/  FSETP.GEU.AND P6, PT, R23, R27, PT ;  /* 0x0000001b1700720b */ /* 0x000fe40003fce000 */
[----:B------:R-:W-:Y:S02]  /*11a0*/  P2R R22, PR, RZ, 0x20 ;  /* 0x00000020ff167803 */ /* 0x000fe40000000000 */
[----:B------:R-:W-:-:S09]  /*11b0*/  ISETP.NE.AND P5, PT, R60, RZ, PT ;  /* 0x000000ff3c00720c */ /* 0x000fd20003fa5270 */
[----:B------:R-:W-:Y:S02]  /*11c0*/  @P6 SEL R27, R27, R23, P0 ;  /* 0x000000171b1b6207 */ /* 0x000fe40000000000 */
[----:B------:R-:W-:Y:S02]  /*11d0*/  P2R R23, PR, RZ, 0x40 ;  /* 0x00000040ff177803 */ /* 0x000fe40000000000 */
[----:B------:R-:W-:Y:S02]  /*11e0*/  ISETP.NE.AND P6, PT, R59, RZ, PT ;  /* 0x000000ff3b00720c */ /* 0x000fe40003fc5270 */
[----:B------:R-:W-:Y:S02]  /*11f0*/  ISETP.NE.AND P0, PT, R71, RZ, PT ;  /* 0x000000ff4700720c */ /* 0x000fe40003f05270 */
[----:B------:R-:W-:Y:S02]  /*1200*/  P2R R21, PR, RZ, 0x40 ;  /* 0x00000040ff157803 */ /* 0x000fe40000000000 */
[----:B------:R-:W-:-:S04]  /*1210*/  ISETP.NE.AND P6, PT, R57, RZ, PT ;  /* 0x000000ff3900720c */ /* 0x000fc80003fc5270 */
        /* <DEDUP_REMOVED lines=46> */
[----:B------:R-:W-:Y:S02]  /*1500*/  SEL R54, RZ, 0x1, !P6 ;  /* 0x00000001ff367807 */ /* 0x000fe40007000000 */
        /* <DEDUP_REMOVED lines=24> */
[----:B------:R-:W-:Y:S02]  /*1690*/  ISETP.NE.AND P6, PT, R53, RZ, PT ;  /* 0x000000ff3500720c */ /* 0x000fe40003fc5270 */
[----:B------:R-:W-:Y:S02]  /*16a0*/  SEL R39, R39, 0x2, P3 ;  /* 0x0000000227277807 */ /* 0x000fe40001800000 */
[----:B------:R-:W-:Y:S02]  /*16b0*/  SEL R53, RZ, 0x1, !P6 ;  /* 0x00000001ff357807 */ /* 0x000fe40007000000 */
[----:B------:R-:W-:Y:S02]  /*16c0*/  ISETP.NE.AND P6, PT, R52, RZ, PT ;  /* 0x000000ff3400720c */ /* 0x000fe40003fc5270 */
[----:B------:R-:W-:Y:S01]  /*16d0*/  ISETP.NE.AND P3, PT, R43, RZ, PT ;  /* 0x000000ff2b00720c */ /* 0x000fe20003f65270 */
[----:B------:R-:W-:Y:S01]  /*16e0*/  IMAD.IADD R43, R63, 0x1, R56 ;  /* 0x000000013f2b7824 */ /* 0x000fe200078e0238 */
[----:B------:R-:W-:-:S02]  /*16f0*/  SEL R6, RZ, 0x1, !P6 ;  /* 0x00000001ff067807 */ /* 0x000fc40007000000 */
[----:B------:R-:W-:-:S04]  /*1700*/  ISETP.NE.AND P6, PT, R10, RZ, PT ;  /* 0x000000ff0a00720c */ /* 0x000fc80003fc5270 */
[----:B------:R-:W-:Y:S02]  /*1710*/  SEL R10, R60, 0x2, P6 ;  /* 0x000000023c0a7807 */ /* 0x000fe40003000000 */
[----:B------:R-:W-:-:S04]  /*1720*/  ISETP.NE.AND P6, PT, R12, RZ, PT ;  /* 0x000000ff0c00720c */ /* 0x000fc80003fc5270 */
[----:B------:R-:W-:Y:S02]  /*1730*/  SEL R55, R55, 0x2, P6 ;  /* 0x0000000237377807 */ /* 0x000fe40003000000 */
[----:B------:R-:W-:-:S04]  /*1740*/  ISETP.NE.AND P6, PT, R13, RZ, PT ;  /* 0x000000ff0d00720c */ /* 0x000fc80003fc5270 */
[----:B------:R-:W-:Y:S02]  /*1750*/  SEL R54, R54, 0x2, P6 ;  /* 0x0000000236367807 */ /* 0x000fe40003000000 */
[----:B------:R-:W-:Y:S02]  /*1760*/  ISETP.NE.AND P6, PT, R14, RZ, PT ;  /* 0x000000ff0e00720c */ /* 0x000fe40003fc5270 */
[----:B------:R-:W-:Y:S02]  /*1770*/  SEL R54, R54, 0x3, P2 ;  /* 0x0000000336367807 */ /* 0x000fe40001000000 */
[----:B------:R-:W-:Y:S02]  /*1780*/  SEL R13, R20, 0x2, P6 ;  /* 0x00000002140d7807 */ /* 0x000fe40003000000 */
[----:B------:R-:W-:Y:S02]  /*1790*/  ISETP.NE.AND P6, PT, R40, RZ, PT ;  /* 0x000000ff2800720c */ /* 0x000fe40003fc5270 */
[----:B------:R-:W-:-:S02]  /*17a0*/  SEL R13, R13, 0x3, P0 ;  /* 0x000000030d0d7807 */ /* 0x000fc40000000000 */
[----:B------:R-:W-:Y:S02]  /*17b0*/  SEL R12, R61, 0x2, P6 ;  /* 0x000000023d0c7807 */ /* 0x000fe40003000000 */
[----:B------:R-:W-:Y:S01]  /*17c0*/  ISETP.NE.AND P6, PT, R42, RZ, PT ;  /* 0x000000ff2a00720c */ /* 0x000fe20003fc5270 */
[----:B------:R-:W-:Y:S01]  /*17d0*/  IMAD.WIDE R42, R43, 0x4, R36 ;  /* 0x000000042b2a7825 */ /* 0x000fe200078e0224 */
[----:B------:R-:W-:Y:S02]  /*17e0*/  ISETP.NE.AND P0, PT, R41, RZ, PT ;  /* 0x000000ff2900720c */ /* 0x000fe40003f05270 */
[----:B------:R-:W-:Y:S01]  /*17f0*/  SEL R48, R48, 0x2, P6 ;  /* 0x0000000230307807 */ /* 0x000fe20003000000 */
[----:B------:R-:W-:Y:S01]  /*1800*/  IMAD.IADD R41, R49, 0x1, R56 ;  /* 0x0000000131297824 */ /* 0x000fe200078e0238 */
[----:B------:R-:W-:Y:S02]  /*1810*/  ISETP.NE.AND P6, PT, R44, RZ, PT ;  /* 0x000000ff2c00720c */ /* 0x000fe40003fc5270 */
[----:B------:R-:W-:Y:S01]  /*1820*/  ISETP.NE.AND P2, PT, R70, RZ, PT ;  /* 0x000000ff4600720c */ /* 0x000fe20003f45270 */
[----:B------:R-:W-:Y:S01]  /*1830*/  IMAD.WIDE R40, R41, 0x4, R36 ;  /* 0x0000000429287825 */ /* 0x000fe200078e0224 */
[----:B------:R-:W-:-:S02]  /*1840*/  SEL R14, R38, 0x2, P6 ;  /* 0x00000002260e7807 */ /* 0x000fc40003000000 */
[----:B------:R-:W-:Y:S02]  /*1850*/  ISETP.NE.AND P6, PT, R45, RZ, PT ;  /* 0x000000ff2d00720c */ /* 0x000fe40003fc5270 */
[----:B------:R-:W-:Y:S02]  /*1860*/  SEL R55, R55, 0x3, P2 ;  /* 0x0000000337377807 */ /* 0x000fe40001000000 */
[----:B------:R-:W-:Y:S02]  /*1870*/  SEL R15, R15, 0x2, P6 ;  /* 0x000000020f0f7807 */ /* 0x000fe40003000000 */
[----:B------:R-:W-:Y:S02]  /*1880*/  ISETP.NE.AND P6, PT, R57, RZ, PT ;  /* 0x000000ff3900720c */ /* 0x000fe40003fc5270 */
[----:B------:R-:W-:Y:S02]  /*1890*/  SEL R10, R10, 0x3, P0 ;  /* 0x000000030a0a7807 */ /* 0x000fe40000000000 */
[----:B------:R-:W-:-:S02]  /*18a0*/  SEL R20, R64, 0x2, P6 ;  /* 0x0000000240147807 */ /* 0x000fc40003000000 */
[----:B------:R-:W-:Y:S02]  /*18b0*/  ISETP.NE.AND P6, PT, R21, RZ, PT ;  /* 0x000000ff1500720c */ /* 0x000fe40003fc5270 */
[----:B------:R-:W-:Y:S02]  /*18c0*/  SEL R38, R8, 0x2, P4 ;  /* 0x0000000208267807 */ /* 0x000fe40002000000 */
[----:B------:R-:W-:Y:S02]  /*18d0*/  SEL R21, R46, 0x2, P6 ;  /* 0x000000022e157807 */ /* 0x000fe40003000000 */
[----:B------:R-:W-:Y:S02]  /*18e0*/  ISETP.NE.AND P6, PT, R23, RZ, PT ;  /* 0x000000ff1700720c */ /* 0x000fe40003fc5270 */
[----:B------:R-:W-:Y:S02]  /*18f0*/  SEL R23, R9, 0x2, P5 ;  /* 0x0000000209177807 */ /* 0x000fe40002800000 */
[----:B------:R-:W-:-:S02]  /*1900*/  ISETP.NE.AND P5, PT, R22, RZ, PT ;  /* 0x000000ff1600720c */ /* 0x000fc40003fa5270 */
[----:B------:R-:W-:Y:S02]  /*1910*/  SEL R22, R53, 0x2, P1 ;  /* 0x0000000235167807 */ /* 0x000fe40000800000 */
[----:B------:R-:W-:Y:S02]  /*1920*/  ISETP.NE.AND P1, PT, R50, RZ, PT ;  /* 0x000000ff3200720c */ /* 0x000fe40003f25270 */
[----:B------:R-:W-:Y:S02]  /*1930*/  LOP3.LUT R8, R7, 0xfc, RZ, 0xc0, !PT ;  /* 0x000000fc07087812 */ /* 0x000fe400078ec0ff */
[----:B------:R-:W-:Y:S02]  /*1940*/  SEL R45, R15, 0x3, P1 ;  /* 0x000000030f2d7807 */ /* 0x000fe40000800000 */
[----:B------:R-:W-:Y:S02]  /*1950*/  ISETP.NE.AND P1, PT, R58, RZ, PT ;  /* 0x000000ff3a00720c */ /* 0x000fe40003f25270 */
[----:B------:R-:W-:-:S02]  /*1960*/  PRMT R13, R13, 0x3340, R54 ;  /* 0x000033400d0d7816 */ /* 0x000fc40000000036 */
[----:B------:R-:W-:Y:S02]  /*1970*/  PRMT R10, R55, 0x3340, R10 ;  /* 0x00003340370a7816 */ /* 0x000fe4000000000a */
[----:B------:R-:W-:Y:S02]  /*1980*/  PRMT R5, R8, 0x6540, R5 ;  /* 0x0000654008057816 */ /* 0x000fe40000000005 */
[----:B------:R-:W-:Y:S02]  /*1990*/  CS2R R8, SRZ ;  /* 0x0000000000087805 */ /* 0x000fe4000001ff00 */
[----:B------:R-:W-:Y:S02]  /*19a0*/  PRMT R36, R13, 0x5410, R10 ;  /* 0x000054100d247816 */ /* 0x000fe4000000000a */
[----:B------:R-:W-:Y:S02]  /*19b0*/  CS2R R10, SRZ ;  /* 0x00000000000a7805 */ /* 0x000fe4000001ff00 */
[----:B------:R-:W-:-:S02]  /*19c0*/  ISETP.NE.AND P4, PT, R51, RZ, PT ;  /* 0x000000ff3300720c */ /* 0x000fc40003f85270 */
[----:B------:R-:W-:Y:S02]  /*19d0*/  ISETP.NE.AND P0, PT, R67, RZ, PT ;  /* 0x000000ff4300720c */ /* 0x000fe40003f05270 */
[----:B------:R-:W-:Y:S01]  /*19e0*/  SEL R14, R14, 0x3, P4 ;  /* 0x000000030e0e7807 */ /* 0x000fe20002000000 */
[----:B------:R1:W2:Y:S01]  /*19f0*/  @P1 LDG.E.EL.128 R8, desc[UR6][R40.64] ;  /* 0x0000000628081981 */ /* 0x0002a2000c2e1d00 */
[----:B------:R-:W-:Y:S02]  /*1a00*/  SEL R15, R48, 0x3, P5 ;  /* 0x00000003300f7807 */ /* 0x000fe40002800000 */
[----:B------:R-:W-:Y:S02]  /*1a10*/  SEL R12, R12, 0x3, P6 ;  /* 0x000000030c0c7807 */ /* 0x000fe40003000000 */
[----:B------:R-:W-:Y:S02]  /*1a20*/  PRMT R45, R45, 0x3340, R14 ;  /* 0x000033402d2d7816 */ /* 0x000fe4000000000e */
[----:B------:R-:W-:-:S02]  /*1a30*/  PRMT R44, R15, 0x3340, R12 ;  /* 0x000033400f2c7816 */ /* 0x000fc4000000000c */
[----:B------:R-:W-:Y:S02]  /*1a40*/  CS2R R12, SRZ ;  /* 0x00000000000c7805 */ /* 0x000fe4000001ff00 */
[----:B------:R-:W-:Y:S02]  /*1a50*/  CS2R R14, SRZ ;  /* 0x00000000000e7805 */ /* 0x000fe4000001ff00 */
[----:B------:R-:W-:Y:S01]  /*1a60*/  ISETP.NE.AND P4, PT, R69, RZ, PT ;  /* 0x000000ff4500720c */ /* 0x000fe20003f85270 */
[----:B------:R-:W3:Y:S01]  /*1a70*/  S2R R37, SR_TID.X ;  /* 0x0000000000257919 */ /* 0x000ee20000002100 */
[----:B-----5:R-:W-:Y:S01]  /*1a80*/  UPRMT UR4, UR5, 0x654, UR4 ;  /* 0x0000065405047896 */ /* 0x020fe20008000004 */
[----:B------:R-:W-:Y:S01]  /*1a90*/  ISETP.NE.AND P2, PT, R47, RZ, PT ;  /* 0x000000ff2f00720c */ /* 0x000fe20003f45270 */
[----:B------:R4:W5:Y:S01]  /*1aa0*/  @P0 LDG.E.EL.128 R12, desc[UR6][R42.64] ;  /* 0x000000062a0c0981 */ /* 0x000962000c2e1d00 */
[----:B------:R-:W-:Y:S02]  /*1ab0*/  ISETP.NE.AND P6, PT, R65, RZ, PT ;  /* 0x000000ff4100720c */ /* 0x000fe40003fc5270 */
[----:B-1----:R-:W-:-:S02]  /*1ac0*/  SEL R40, R3, 0x2, P4 ;  /* 0x0000000203287807 */ /* 0x002fc40002000000 */
[----:B------:R-:W-:Y:S01]  /*1ad0*/  SEL R41, R6, 0x2, P6 ;  /* 0x0000000206297807 */ /* 0x000fe20003000000 */
[----:B---3--:R-:W-:Y:S01]  /*1ae0*/  IMAD.SHL.U32 R3, R37, 0x400, RZ ;  /* 0x0000040025037824 */ /* 0x008fe200078e00ff */
[----:B------:R-:W-:-:S04]  /*1af0*/  SHF.R.U32.HI R6, RZ, 0x2, R37 ;  /* 0x00000002ff067819 */ /* 0x000fc80000011625 */
[----:B------:R-:W-:Y:S02]  /*1b00*/  SGXT.U32 R6, R6, 0x6 ;  /* 0x000000060606781a */ /* 0x000fe40000000000 */
[----:B------:R-:W-:-:S04]  /*1b10*/  LOP3.LUT R3, R3, 0xc00, RZ, 0xc0, !PT ;  /* 0x00000c0003037812 */ /* 0x000fc800078ec0ff */
[C---:B------:R-:W-:Y:S02]  /*1b20*/  LOP3.LUT R6, R3.reuse, R6, RZ, 0xfc, !PT ;  /* 0x0000000603067212 */ /* 0x040fe400078efcff */
[----:B----4-:R-:W-:Y:S02]  /*1b30*/  LOP3.LUT R42, R3, 0x300, RZ, 0xfc, !PT ;  /* 0x00000300032a7812 */ /* 0x010fe400078efcff */
[----:B------:R-:W-:Y:S02]  /*1b40*/  PRMT R45, R45, 0x5410, R44 ;  /* 0x000054102d2d7816 */ /* 0x000fe4000000002c */
[----:B------:R-:W-:Y:S02]  /*1b50*/  SHF.R.U32.HI R37, RZ, 0x2, R37 ;  /* 0x00000002ff257819 */ /* 0x000fe40000011625 */
[----:B--2---:R-:W-:Y:S02]  /*1b60*/  FSETP.GEU.AND P5, PT, R16, R8, PT ;  /* 0x000000081000720b */ /* 0x004fe40003fae000 */
[----:B------:R-:W-:-:S02]  /*1b70*/  FSETP.GEU.AND P4, PT, R17, R9, PT ;  /* 0x000000091100720b */ /* 0x000fc40003f8e000 */
[----:B------:R-:W-:Y:S02]  /*1b80*/  FSETP.NAN.AND P6, PT, R8, R8, PT ;  /* 0x000000080800720b */ /* 0x000fe40003fc8000 */
[----:B------:R-:W-:-:S07]  /*1b90*/  SEL R38, R38, 0x3, P5 ;  /* 0x0000000326267807 */ /* 0x000fce0002800000 */
[----:B------:R-:W-:Y:S02]  /*1ba0*/  @P5 SEL R8, R8, R16, P6 ;  /* 0x0000001008085207 */ /* 0x000fe40003000000 */
[----:B------:R-:W-:Y:S02]  /*1bb0*/  FSETP.GEU.AND P5, PT, R18, R10, PT ;  /* 0x0000000a1200720b */ /* 0x000fe40003fae000 */
[----:B------:R-:W-:-:S04]  /*1bc0*/  FSETP.NAN.AND P6, PT, R9, R9, PT ;  /* 0x000000090900720b */ /* 0x000fc80003fc8000 */
[----:B------:R-:W-:Y:S02]  /*1bd0*/  @P4 SEL R9, R9, R17, P6 ;  /* 0x0000001109094207 */ /* 0x000fe40003000000 */
[----:B------:R-:W-:-:S05]  /*1be0*/  FSETP.NAN.AND P6, PT, R10, R10, PT ;  /* 0x0000000a0a00720b */ /* 0x000fca0003fc8000 */
[----:B------:R-:W-:Y:S02]  /*1bf0*/  @P5 SEL R10, R10, R18, P6 ;  /* 0x000000120a0a5207 */ /* 0x000fe40003000000 */
[-C--:B------:R-:W-:Y:S02]  /*1c00*/  FSETP.GEU.AND P6, PT, R19, R11.reuse, PT ;  /* 0x0000000b1300720b */ /* 0x080fe40003fce000 */
[----:B------:R-:W-:Y:S02]  /*1c10*/  SEL R23, R23, 0x3, P4 ;  /* 0x0000000317177807 */ /* 0x000fe40002000000 */
[----:B-----5:R-:W-:Y:S02]  /*1c20*/  FSETP.GEU.AND P4, PT, R28, R12, PT ;  /* 0x0000000c1c00720b */ /* 0x020fe40003f8e000 */
[----:B------:R-:W-:Y:S02]  /*1c30*/  SEL R21, R21, 0x3, P5 ;  /* 0x0000000315157807 */ /* 0x000fe40002800000 */
[----:B------:R-:W-:-:S02]  /*1c40*/  FSETP.NAN.AND P5, PT, R11, R11, PT ;  /* 0x0000000b0b00720b */ /* 0x000fc40003fa8000 */
[----:B------:R-:W-:-:S03]  /*1c50*/  SEL R20, R20, 0x3, P6 ;  /* 0x0000000314147807 */ /* 0x000fc60003000000 */
[----:B------:R-:W-:Y:S02]  /*1c60*/  @P6 SEL R11, R11, R19, P5 ;  /* 0x000000130b0b6207 */ /* 0x000fe40002800000 */
[----:B------:R-:W-:Y:S02]  /*1c70*/  FSETP.GEU.AND P5, PT, R29, R13, PT ;  /* 0x0000000d1d00720b */ /* 0x000fe40003fae000 */
[C---:B------:R-:W-:Y:S02]  /*1c80*/  FSETP.NAN.AND P6, PT, R12.reuse, R12, PT ;  /* 0x0000000c0c00720b */ /* 0x040fe40003fc8000 */
[C---:B------:R-:W-:Y:S02]  /*1c90*/  LEA.HI R17, R3.reuse, UR4, RZ, 0x1c ;  /* 0x0000000403117c11 */ /* 0x040fe4000f8fe0ff */
[----:B------:R-:W-:Y:S02]  /*1ca0*/  LOP3.LUT R16, R3, 0x100, RZ, 0xfc, !PT ;  /* 0x0000010003107812 */ /* 0x000fe400078efcff */
[----:B------:R-:W-:-:S02]  /*1cb0*/  @P4 SEL R12, R12, R28, P6 ;  /* 0x0000001c0c0c4207 */ /* 0x000fc40003000000 */
[----:B------:R-:W-:Y:S02]  /*1cc0*/  SEL R40, R40, 0x3, P4 ;  /* 0x0000000328287807 */ /* 0x000fe40002000000 */
[----:B------:R-:W-:Y:S02]  /*1cd0*/  LOP3.LUT R18, R3, 0x200, RZ, 0xfc, !PT ;  /* 0x0000020003127812 */ /* 0x000fe400078efcff */
[----:B------:R-:W-:Y:S01]  /*1ce0*/  FSETP.GEU.AND P4, PT, R30, R14, PT ;  /* 0x0000000e1e00720b */ /* 0x000fe20003f8e000 */
[----:B------:R-:W-:Y:S01]  /*1cf0*/  IMAD R43, R6, 0x4, R17 ;  /* 0x00000004062b7824 */ /* 0x000fe200078e0211 */
[----:B------:R-:W-:Y:S02]  /*1d00*/  LEA.HI R3, R16, UR4, RZ, 0x1c ;  /* 0x0000000410037c11 */ /* 0x000fe4000f8fe0ff */
[----:B------:R-:W-:Y:S02]  /*1d10*/  LEA.HI R47, R18, UR4, RZ, 0x1c ;  /* 0x00000004122f7c11 */ /* 0x000fe4000f8fe0ff */
[----:B------:R-:W-:-:S02]  /*1d20*/  FSETP.NAN.AND P6, PT, R13, R13, PT ;  /* 0x0000000d0d00720b */ /* 0x000fc40003fc8000 */
[----:B------:R-:W-:Y:S01]  /*1d30*/  LEA.HI R17, R42, UR4, RZ, 0x1c ;  /* 0x000000042a117c11 */ /* 0x000fe2000f8fe0ff */
[C---:B------:R-:W-:Y:S01]  /*1d40*/  IMAD R16, R6.reuse, 0x4, R3 ;  /* 0x0000000406107824 */ /* 0x040fe200078e0203 */
[----:B------:R-:W-:Y:S01]  /*1d50*/  @P5 SEL R13, R13, R29, P6 ;  /* 0x0000001d0d0d5207 */ /* 0x000fe20003000000 */
[C---:B------:R-:W-:Y:S01]  /*1d60*/  IMAD R3, R6.reuse, 0x4, R47 ;  /* 0x0000000406037824 */ /* 0x040fe200078e022f */
[----:B------:R-:W-:Y:S01]  /*1d70*/  SEL R39, R39, 0x3, P5 ;  /* 0x0000000327277807 */ /* 0x000fe20002800000 */
[----:B------:R-:W-:Y:S01]  /*1d80*/  IMAD R6, R6, 0x4, R17 ;  /* 0x0000000406067824 */ /* 0x000fe200078e0211 */
[----:B------:R-:W-:Y:S02]  /*1d90*/  FSETP.GEU.AND P6, PT, R31, R15, PT ;  /* 0x0000000f1f00720b */ /* 0x000fe40003fce000 */
[----:B------:R-:W-:Y:S01]  /*1da0*/  FSETP.NAN.AND P5, PT, R14, R14, PT ;  /* 0x0000000e0e00720b */ /* 0x000fe20003fa8000 */
[----:B------:R-:W-:Y:S01]  /*1db0*/  STS [R43], R32 ;  /* 0x000000202b007388 */ /* 0x000fe20000000800 */
[----:B------:R-:W-:-:S02]  /*1dc0*/  SEL R22, R22, 0x3, P4 ;  /* 0x0000000316167807 */ /* 0x000fc40002000000 */
[----:B------:R-:W-:Y:S01]  /*1dd0*/  @P4 SEL R14, R14, R30, P5 ;  /* 0x0000001e0e0e4207 */ /* 0x000fe20002800000 */
[----:B------:R-:W-:Y:S01]  /*1de0*/  STS [R16+0x400], R33 ;  /* 0x0004002110007388 */ /* 0x000fe20000000800 */
[----:B------:R-:W-:-:S03]  /*1df0*/  IADD3 R18, P4, R4, UR8, RZ ;  /* 0x0000000804127c10 */ /* 0x000fc6000ff9e0ff */
[----:B------:R-:W-:Y:S01]  /*1e00*/  STS [R3+0x800], R34 ;  /* 0x0008002203007388 */ /* 0x000fe20000000800 */
[----:B------:R-:W-:Y:S01]  /*1e10*/  PRMT R20, R21, 0x3340, R20 ;  /* 0x0000334015147816 */ /* 0x000fe20000000014 */
[C---:B------:R-:W-:Y:S02]  /*1e20*/  VIADD R17, R4.reuse, 0x3100 ;  /* 0x0000310004117836 */ /* 0x040fe40000000000 */
[----:B------:R-:W-:Y:S01]  /*1e30*/  STS [R6+0xc00], R35 ;  /* 0x000c002306007388 */ /* 0x000fe20000000800 */
[----:B------:R-:W-:Y:S01]  /*1e40*/  FSETP.NAN.AND P5, PT, R15, R15, PT ;  /* 0x0000000f0f00720b */ /* 0x000fe20003fa8000 */
[C---:B------:R-:W-:Y:S02]  /*1e50*/  VIADD R21, R4.reuse, 0x6200 ;  /* 0x0000620004157836 */ /* 0x040fe40000000000 */
[----:B------:R-:W-:Y:S01]  /*1e60*/  STS [R43+0x100], R24 ;  /* 0x000100182b007388 */ /* 0x000fe20000000800 */
[C---:B------:R-:W-:Y:S01]  /*1e70*/  LEA.HI.X.SX32 R19, R4.reuse, UR9, 0x1, P4 ;  /* 0x0000000904137c11 */ /* 0x040fe2000a0f0eff */
[----:B------:R-:W-:-:S02]  /*1e80*/  VIADD R4, R4, 0x9300 ;  /* 0x0000930004047836 */ /* 0x000fc40000000000 */
[----:B------:R-:W-:Y:S01]  /*1e90*/  STS [R16+0x500], R25 ;  /* 0x0005001910007388 */ /* 0x000fe20000000800 */
[----:B------:R-:W-:-:S03]  /*1ea0*/  PRMT R23, R38, 0x3340, R23 ;  /* 0x0000334026177816 */ /* 0x000fc60000000017 */
[----:B------:R-:W-:Y:S01]  /*1eb0*/  STS [R3+0x900], R26 ;  /* 0x0009001a03007388 */ /* 0x000fe20000000800 */
[----:B------:R-:W-:-:S03]  /*1ec0*/  SEL R41, R41, 0x3, P6 ;  /* 0x0000000329297807 */ /* 0x000fc60003000000 */
[----:B------:R-:W-:Y:S01]  /*1ed0*/  STS [R6+0xd00], R27 ;  /* 0x000d001b06007388 */ /* 0x000fe20000000800 */
[----:B------:R-:W-:-:S03]  /*1ee0*/  @P6 SEL R15, R15, R31, P5 ;  /* 0x0000001f0f0f6207 */ /* 0x000fc60002800000 */
[----:B------:R1:W-:Y:S01]  /*1ef0*/  STS [R43+0x200], R8 ;  /* 0x000200082b007388 */ /* 0x0003e20000000800 */
[----:B------:R-:W-:-:S03]  /*1f00*/  PRMT R23, R23, 0x5410, R20 ;  /* 0x0000541017177816 */ /* 0x000fc60000000014 */
[----:B------:R-:W-:Y:S01]  /*1f10*/  STS [R16+0x600], R9 ;  /* 0x0006000910007388 */ /* 0x000fe20000000800 */
[----:B------:R-:W-:-:S03]  /*1f20*/  PRMT R39, R40, 0x3340, R39 ;  /* 0x0000334028277816 */ /* 0x000fc60000000027 */
[----:B------:R2:W-:Y:S01]  /*1f30*/  STS [R3+0xa00], R10 ;  /* 0x000a000a03007388 */ /* 0x0005e20000000800 */
[----:B-1----:R-:W-:-:S03]  /*1f40*/  IADD3 R8, P4, R17, UR8, RZ ;  /* 0x0000000811087c10 */ /* 0x002fc6000ff9e0ff */
[----:B------:R-:W-:Y:S01]  /*1f50*/  @P2 STG.E desc[UR6][R18.64], R36 ;  /* 0x0000002412002986 */ /* 0x000fe2000c101906 */
[----:B------:R-:W-:Y:S02]  /*1f60*/  PRMT R22, R22, 0x3340, R41 ;  /* 0x0000334016167816 */ /* 0x000fe40000000029 */
[----:B------:R-:W-:Y:S02]  /*1f70*/  IADD3 R20, P2, R4, UR8, RZ ;  /* 0x0000000804147c10 */ /* 0x000fe4000ff5e0ff */
[----:B--2---:R-:W-:Y:S01]  /*1f80*/  IADD3 R10, P5, R21, UR8, RZ ;  /* 0x00000008150a7c10 */ /* 0x004fe2000ffbe0ff */
[----:B------:R1:W-:Y:S01]  /*1f90*/  STS [R6+0xe00], R11 ;  /* 0x000e000b06007388 */ /* 0x0003e20000000800 */
[----:B------:R-:W-:Y:S02]  /*1fa0*/  LEA.HI.X.SX32 R9, R17, UR9, 0x1, P4 ;  /* 0x0000000911097c11 */ /* 0x000fe4000a0f0eff */
[----:B------:R-:W-:Y:S01]  /*1fb0*/  PRMT R39, R39, 0x5410, R22 ;  /* 0x0000541027277816 */ /* 0x000fe20000000016 */
[----:B------:R-:W-:Y:S01]  /*1fc0*/  STS [R43+0x300], R12 ;  /* 0x0003000c2b007388 */ /* 0x000fe20000000800 */
[----:B------:R-:W-:-:S02]  /*1fd0*/  LOP3.LUT R24, R7, 0x3fc, RZ, 0xc0, !PT ;  /* 0x000003fc07187812 */ /* 0x000fc400078ec0ff */
[----:B-1----:R-:W-:Y:S02]  /*1fe0*/  LEA.HI.X.SX32 R11, R21, UR9, 0x1, P5 ;  /* 0x00000009150b7c11 */ /* 0x002fe4000a8f0eff */
[----:B------:R-:W-:Y:S01]  /*1ff0*/  LEA.HI.X.SX32 R21, R4, UR9, 0x1, P2 ;  /* 0x0000000904157c11 */ /* 0x000fe200090f0eff */
[----:B------:R-:W-:Y:S04]  /*2000*/  @P3 STG.E desc[UR6][R8.64], R45 ;  /* 0x0000002d08003986 */ /* 0x000fe8000c101906 */
[----:B------:R1:W-:Y:S04]  /*2010*/  STS [R16+0x700], R13 ;  /* 0x0007000d10007388 */ /* 0x0003e80000000800 */
[----:B------:R2:W-:Y:S04]  /*2020*/  @P1 STG.E desc[UR6][R10.64], R23 ;  /* 0x000000170a001986 */ /* 0x0005e8000c101906 */
[----:B------:R-:W-:Y:S01]  /*2030*/  STS [R3+0xb00], R14 ;  /* 0x000b000e03007388 */ /* 0x000fe20000000800 */
[C---:B------:R-:W-:Y:S01]  /*2040*/  LOP3.LUT R4, R24.reuse, 0x400, RZ, 0xfc, !PT ;  /* 0x0000040018047812 */ /* 0x040fe200078efcff */
[----:B-1----:R-:W1:Y:S02]  /*2050*/  LDC.64 R12, c[0x0][0x220] ;  /* 0x00008800ff0c7b82 */ /* 0x002e640000000a00 */
[----:B------:R3:W-:Y:S04]  /*2060*/  @P0 STG.E desc[UR6][R20.64], R39 ;  /* 0x0000002714000986 */ /* 0x0007e8000c101906 */
[----:B------:R4:W-:Y:S01]  /*2070*/  STS [R6+0xf00], R15 ;  /* 0x000f000f06007388 */ /* 0x0009e20000000800 */
[----:B------:R-:W-:-:S02]  /*2080*/  LOP3.LUT R17, R24, 0x800, RZ, 0xfc, !PT ;  /* 0x0000080018117812 */ /* 0x000fc400078efcff */
[----:B------:R-:W-:Y:S02]  /*2090*/  SHF.R.U32.HI R7, RZ, 0x4, R4 ;  /* 0x00000004ff077819 */ /* 0x000fe40000011604 */
[----:B------:R-:W-:Y:S02]  /*20a0*/  SHF.R.U32.HI R17, RZ, 0x4, R17 ;  /* 0x00000004ff117819 */ /* 0x000fe40000011611 */
[----:B------:R-:W-:Y:S02]  /*20b0*/  LOP3.LUT R4, R37, 0x30, RZ, 0xc0, !PT ;  /* 0x0000003025047812 */ /* 0x000fe400078ec0ff */
[----:B------:R-:W-:Y:S02]  /*20c0*/  LOP3.LUT R8, R7, 0x70, RZ, 0xc0, !PT ;  /* 0x0000007007087812 */ /* 0x000fe400078ec0ff */
[----:B------:R-:W-:Y:S01]  /*20d0*/  LOP3.LUT R17, R17, 0xb0, RZ, 0xc0, !PT ;  /* 0x000000b011117812 */ /* 0x000fe200078ec0ff */
[----:B------:R-:W-:Y:S02]  /*20e0*/  VIADD R7, R4, UR4 ;  /* 0x0000000404077c36 */ /* 0x000fe40008000000 */
[----:B------:R-:W-:-:S02]  /*20f0*/  VIADD R9, R8, UR4 ;  /* 0x0000000408097c36 */ /* 0x000fc40008000000 */
[----:B--2---:R-:W-:Y:S02]  /*2100*/  VIADD R11, R17, UR4 ;  /* 0x00000004110b7c36 */ /* 0x004fe40008000000 */
[C---:B---3--:R-:W-:Y:S01]  /*2110*/  IMAD R20, R24.reuse, 0x4, R7 ;  /* 0x0000000418147824 */ /* 0x048fe200078e0207 */
[----:B------:R-:W-:Y:S01]  /*2120*/  BAR.SYNC.DEFER_BLOCKING 0x0 ;  /* 0x0000000000007b1d */ /* 0x000fe20000010000 */
[C---:B------:R-:W-:Y:S02]  /*2130*/  IMAD R17, R24.reuse, 0x4, R9 ;  /* 0x0000000418117824 */ /* 0x040fe400078e0209 */
[----:B------:R-:W-:Y:S01]  /*2140*/  IMAD R11, R24, 0x4, R11 ;  /* 0x00000004180b7824 */ /* 0x000fe200078e020b */
[----:B------:R-:W-:Y:S02]  /*2150*/  SHF.R.S32.HI R4, RZ, 0x1f, R5 ;  /* 0x0000001fff047819 */ /* 0x000fe40000011405 */
[----:B------:R-:W-:Y:S02]  /*2160*/  SHF.R.U32.HI R3, RZ, 0x6, R2 ;  /* 0x00000006ff037819 */ /* 0x000fe40000011602 */
[----:B------:R-:W-:Y:S01]  /*2170*/  LEA.HI R4, R4, R5, RZ, 0x6 ;  /* 0x0000000504047211 */ /* 0x000fe200078f30ff */
[----:B------:R-:W2:Y:S04]  /*2180*/  LDS.128 R20, [R20] ;  /* 0x0000000014147984 */ /* 0x000ea80000000c00 */
[----:B------:R-:W3:Y:S04]  /*2190*/  LDS.128 R16, [R17+0x1000] ;  /* 0x0010000011107984 */ /* 0x000ee80000000c00 */
[----:B------:R-:W5:Y:S01]  /*21a0*/  LDS.128 R8, [R11+0x2000] ;  /* 0x002000000b087984 */ /* 0x000f620000000c00 */
[----:B------:R-:W-:-:S02]  /*21b0*/  LOP3.LUT R2, R4, 0xffffffc0, RZ, 0xc0, !PT ;  /* 0xffffffc004027812 */ /* 0x000fc400078ec0ff */
[----:B------:R-:W-:Y:S02]  /*21c0*/  SGXT.U32 R3, R3, 0x2 ;  /* 0x000000020303781a */ /* 0x000fe40000000000 */
[----:B------:R-:W-:Y:S01]  /*21d0*/  SHF.R.S32.HI R4, RZ, 0x6, R4 ;  /* 0x00000006ff047819 */ /* 0x000fe20000011404 */
[C---:B------:R-:W-:Y:S01]  /*21e0*/  IMAD.IADD R7, R5.reuse, 0x1, -R2 ;  /* 0x0000000105077824 */ /* 0x040fe200078e0a02 */
[----:B------:R-:W-:Y:S02]  /*21f0*/  LOP3.LUT R2, R24, 0xc00, RZ, 0xfc, !PT ;  /* 0x00000c0018027812 */ /* 0x000fe400078efcff */
[----:B------:R-:W-:Y:S01]  /*2200*/  LOP3.LUT R3, R0, R3, RZ, 0xfc, !PT ;  /* 0x0000000300037212 */ /* 0x000fe200078efcff */
[----:B----4-:R-:W-:Y:S01]  /*2210*/  IMAD R15, R4, 0x3100, R7 ;  /* 0x00003100040f7824 */ /* 0x010fe200078e0207 */
[----:B------:R-:W-:Y:S02]  /*2220*/  ISETP.GE.AND P0, PT, R5, 0x100, PT ;  /* 0x000001000500780c */ /* 0x000fe40003f06270 */
[----:B------:R-:W-:-:S02]  /*2230*/  SHF.R.U32.HI R4, RZ, 0x4, R2 ;  /* 0x00000004ff047819 */ /* 0x000fc40000011602 */
[C---:B------:R-:W-:Y:S02]  /*2240*/  LOP3.LUT R0, R3.reuse, 0x4, RZ, 0xfc, !PT ;  /* 0x0000000403007812 */ /* 0x040fe400078efcff */
[C---:B------:R-:W-:Y:S02]  /*2250*/  LOP3.LUT R2, R3.reuse, 0x8, RZ, 0xfc, !PT ;  /* 0x0000000803027812 */ /* 0x040fe400078efcff */
[C---:B------:R-:W-:Y:S02]  /*2260*/  LOP3.LUT R14, R3.reuse, 0xc, RZ, 0xfc, !PT ;  /* 0x0000000c030e7812 */ /* 0x040fe400078efcff */
[C---:B------:R-:W-:Y:S02]  /*2270*/  ISETP.LT.AND P1, PT, R3.reuse, 0xc4, !P0 ;  /* 0x000000c40300780c */ /* 0x040fe40004721270 */
[----:B------:R-:W-:Y:S02]  /*2280*/  ISETP.LT.AND P2, PT, R0, 0xc4, !P0 ;  /* 0x000000c40000780c */ /* 0x000fe40004741270 */
[----:B------:R-:W-:Y:S01]  /*2290*/  ISETP.LT.AND P3, PT, R2, 0xc4, !P0 ;  /* 0x000000c40200780c */ /* 0x000fe20004761270 */
[----:B------:R-:W-:Y:S01]  /*22a0*/  IMAD R3, R3, 0x40, R15 ;  /* 0x0000004003037824 */ /* 0x000fe200078e020f */
[----:B------:R-:W-:-:S02]  /*22b0*/  LOP3.LUT R4, R4, 0xf0, RZ, 0xc0, !PT ;  /* 0x000000f004047812 */ /* 0x000fc400078ec0ff */
[----:B------:R-:W-:Y:S01]  /*22c0*/  ISETP.LT.AND P0, PT, R14, 0xc4, !P0 ;  /* 0x000000c40e00780c */ /* 0x000fe20004701270 */
[--C-:B------:R-:W-:Y:S02]  /*22d0*/  IMAD R5, R0, 0x40, R15.reuse ;  /* 0x0000004000057824 */ /* 0x100fe400078e020f */
[----:B------:R-:W-:Y:S02]  /*22e0*/  IMAD R7, R2, 0x40, R15 ;  /* 0x0000004002077824 */ /* 0x000fe400078e020f */
[----:B------:R-:W-:Y:S02]  /*22f0*/  VIADD R25, R4, UR4 ;  /* 0x0000000404197c36 */ /* 0x000fe40008000000 */
[----:B-1----:R-:W-:-:S04]  /*2300*/  IMAD.WIDE R2, R3, 0x4, R12 ;  /* 0x0000000403027825 */ /* 0x002fc800078e020c */
[--C-:B------:R-:W-:Y:S01]  /*2310*/  IMAD.WIDE R4, R5, 0x4, R12.reuse ;  /* 0x0000000405047825 */ /* 0x100fe200078e020c */
[----:B--2---:R1:W-:Y:S03]  /*2320*/  @P1 STG.E.128 desc[UR6][R2.64], R20 ;  /* 0x0000001402001986 */ /* 0x0043e6000c101d06 */
[----:B------:R-:W-:Y:S01]  /*2330*/  IMAD.WIDE R6, R7, 0x4, R12 ;  /* 0x0000000407067825 */ /* 0x000fe200078e020c */
[----:B---3--:R1:W-:Y:S04]  /*2340*/  @P2 STG.E.128 desc[UR6][R4.64], R16 ;  /* 0x0000001004002986 */ /* 0x0083e8000c101d06 */
[----:B-----5:R1:W-:Y:S01]  /*2350*/  @P3 STG.E.128 desc[UR6][R6.64], R8 ;  /* 0x0000000806003986 */ /* 0x0203e2000c101d06 */
[----:B------:R-:W-:Y:S01]  /*2360*/  IMAD R25, R24, 0x4, R25 ;  /* 0x0000000418197824 */ /* 0x000fe200078e0219 */
[----:B------:R-:W-:Y:S06]  /*2370*/  @!P0 EXIT ;  /* 0x000000000000894d */ /* 0x000fec0003800000 */
[----:B------:R-:W0:Y:S01]  /*2380*/  LDS.128 R24, [R25+0x3000] ;  /* 0x0030000019187984 */ /* 0x000e220000000c00 */
[----:B-1----:R-:W-:-:S04]  /*2390*/  IMAD R3, R14, 0x40, R15 ;  /* 0x000000400e037824 */ /* 0x002fc800078e020f */
[----:B------:R-:W-:-:S05]  /*23a0*/  IMAD.WIDE R2, R3, 0x4, R12 ;  /* 0x0000000403027825 */ /* 0x000fca00078e020c */
[----:B0-----:R-:W-:Y:S01]  /*23b0*/  STG.E.128 desc[UR6][R2.64], R24 ;  /* 0x0000001802007986 */ /* 0x001fe2000c101d06 */
[----:B------:R-:W-:Y:S05]  /*23c0*/  EXIT ;  /* 0x000000000000794d */ /* 0x000fea0003800000 */
.L_x_0:
[----:B------:R-:W-:-:S00]  /*23d0*/  BRA `(.L_x_0) ;  /* 0xfffffffc00fc7947 */ /* 0x000fc0000383ffff */
[----:B------:R-:W-:-:S00]  /*23e0*/  NOP ;  /* 0x0000000000007918 */ /* 0x000fc00000000000 */
        /* <DEDUP_REMOVED lines=9> */
.L_x_1:


//--------------------- .nv.shared.triton_poi_fused_max_pool2d_with_indices_12 --------------------------
	.section	.nv.shared.triton_poi_fused_max_pool2d_with_indices_12,"aw",@nobits
	.sectionflags	@""
	.align	16
	.zero		1024


//--------------------- .nv.constant0.triton_poi_fused_max_pool2d_with_indices_12 --------------------------
	.section	.nv.constant0.triton_poi_fused_max_pool2d_with_indices_12,"a",@progbits
	.sectionflags	@""
	.align	4
.nv.constant0.triton_poi_fused_max_pool2d_with_indices_12:
	.zero		560
